//
// Generated by NVIDIA NVVM Compiler
//
// Compiler Build ID: CL-36424714
// Cuda compilation tools, release 13.0, V13.0.88
// Based on NVVM 20.0.0
//

.version 9.0
.target sm_100
.address_size 64

	// .globl	_Z4multPfS_S_

.visible .entry _Z4multPfS_S_(
	.param .u64 .ptr .align 1 _Z4multPfS_S__param_0,
	.param .u64 .ptr .align 1 _Z4multPfS_S__param_1,
	.param .u64 .ptr .align 1 _Z4multPfS_S__param_2
)
{
	.reg .pred 	%p<2>;
	.reg .b32 	%r<17>;
	.reg .b32 	%f<16>;
	.reg .b64 	%rd<20>;

	ld.param.u64 	%rd6, [_Z4multPfS_S__param_0];
	ld.param.u64 	%rd7, [_Z4multPfS_S__param_1];
	ld.param.u64 	%rd5, [_Z4multPfS_S__param_2];
	cvta.to.global.u64 	%rd8, %rd7;
	cvta.to.global.u64 	%rd9, %rd6;
	mov.u32 	%r8, %ntid.y;
	mov.u32 	%r9, %ctaid.y;
	mov.u32 	%r10, %tid.y;
	mad.lo.s32 	%r1, %r8, %r9, %r10;
	mov.u32 	%r11, %ntid.x;
	mov.u32 	%r12, %ctaid.x;
	mov.u32 	%r13, %tid.x;
	mad.lo.s32 	%r2, %r11, %r12, %r13;
	mul.wide.u32 	%rd10, %r8, %r9;
	cvt.u64.u32 	%rd11, %r10;
	add.s64 	%rd12, %rd10, %rd11;
	mad.lo.s64 	%rd13, %rd12, 400, %rd9;
	add.s64 	%rd19, %rd13, 8;
	add.s64 	%rd2, %rd8, 800;
	mov.f32 	%f15, 0f00000000;
	mov.b32 	%r16, 0;
	mov.u32 	%r15, %r2;
$L__BB0_1:
	mul.wide.s32 	%rd14, %r15, 4;
	add.s64 	%rd15, %rd2, %rd14;
	ld.global.f32 	%f4, [%rd19+-8];
	ld.global.f32 	%f5, [%rd15+-800];
	fma.rn.f32 	%f6, %f4, %f5, %f15;
	ld.global.f32 	%f7, [%rd19+-4];
	ld.global.f32 	%f8, [%rd15+-400];
	fma.rn.f32 	%f9, %f7, %f8, %f6;
	ld.global.f32 	%f10, [%rd19];
	ld.global.f32 	%f11, [%rd15];
	fma.rn.f32 	%f12, %f10, %f11, %f9;
	ld.global.f32 	%f13, [%rd19+4];
	ld.global.f32 	%f14, [%rd15+400];
	fma.rn.f32 	%f15, %f13, %f14, %f12;
	add.s32 	%r16, %r16, 4;
	add.s64 	%rd19, %rd19, 16;
	add.s32 	%r15, %r15, 400;
	setp.ne.s32 	%p1, %r16, 100;
	@%p1 bra 	$L__BB0_1;
	cvta.to.global.u64 	%rd16, %rd5;
	mad.lo.s32 	%r14, %r1, 100, %r2;
	mul.wide.s32 	%rd17, %r14, 4;
	add.s64 	%rd18, %rd16, %rd17;
	st.global.f32 	[%rd18], %f15;
	ret;

}


// ===== COMPILED SASS (sm_100) =====

	.target	sm_100

	.elftype	@"ET_EXEC"


//--------------------- .note.nv.tkinfo           --------------------------
	.section	.note.nv.tkinfo,"",@"SHT_NOTE"
	.sectionflags	@"SHF_NOTE_NV_TKINFO"
	.tkinfo
        /*0018*/ 	.word	0x00000002
        /*0030*/ 	.string	""
        /*0030*/ 	.string	"ptxas"
        /*0030*/ 	.string	"Cuda compilation tools, release 13.0, V13.0.88"
        /*0030*/ 	.string	"Build cuda_13.0.r13.0/compiler.36424714_0"
        /*0030*/ 	.string	"-arch sm_100 -m 64 "



//--------------------- .note.nv.cuinfo           --------------------------
	.section	.note.nv.cuinfo,"",@"SHT_NOTE"
	.sectionflags	@"SHF_NOTE_NV_CUINFO"
        /*0018*/ 	.short	0x0002
        /*001a*/ 	.short	0x0064
        /*001c*/ 	.short	0x0082
	.zero		2


//--------------------- .nv.info                  --------------------------
	.section	.nv.info,"",@"SHT_CUDA_INFO"
	.align	4


	//----- nvinfo : EIATTR_REGCOUNT
	.align		4
        /*0000*/ 	.byte	0x04, 0x2f
        /*0002*/ 	.short	(.L_1 - .L_0)
	.align		4
.L_0:
        /*0004*/ 	.word	index@(_Z4multPfS_S_)
        /*0008*/ 	.word	0x00000020


	//----- nvinfo : EIATTR_FRAME_SIZE
	.align		4
.L_1:
        /*000c*/ 	.byte	0x04, 0x11
        /*000e*/ 	.short	(.L_3 - .L_2)
	.align		4
.L_2:
        /*0010*/ 	.word	index@(_Z4multPfS_S_)
        /*0014*/ 	.word	0x00000000


	//----- nvinfo : EIATTR_MIN_STACK_SIZE
	.align		4
.L_3:
        /*0018*/ 	.byte	0x04, 0x12
        /*001a*/ 	.short	(.L_5 - .L_4)
	.align		4
.L_4:
        /*001c*/ 	.word	index@(_Z4multPfS_S_)
        /*0020*/ 	.word	0x00000000
.L_5:


//--------------------- .nv.compat                --------------------------
	.section	.nv.compat,"",@"SHT_CUDA_COMPAT_INFO"
	.align	4
        /*0000*/ 	.byte	0x02, 0x09, 0x00, 0x00, 0x02, 0x02, 0x01, 0x00, 0x02, 0x05, 0x05, 0x00, 0x03, 0x07, 0x01, 0x01
        /*0010*/ 	.byte	0x02, 0x03, 0x00, 0x00, 0x02, 0x06, 0x01, 0x00, 0x04, 0x0b, 0x08, 0x00, 0x09, 0x00, 0x00, 0x00
        /*0020*/ 	.byte	0x00, 0x00, 0x00, 0x00


//--------------------- .nv.info._Z4multPfS_S_    --------------------------
	.section	.nv.info._Z4multPfS_S_,"",@"SHT_CUDA_INFO"
	.sectionflags	@""
	.align	4


	//----- nvinfo : EIATTR_CUDA_API_VERSION
	.align		4
        /*0000*/ 	.byte	0x04, 0x37
        /*0002*/ 	.short	(.L_7 - .L_6)
.L_6:
        /*0004*/ 	.word	0x00000082


	//----- nvinfo : EIATTR_KPARAM_INFO
	.align		4
.L_7:
        /*0008*/ 	.byte	0x04, 0x17
        /*000a*/ 	.short	(.L_9 - .L_8)
.L_8:
        /*000c*/ 	.word	0x00000000
        /*0010*/ 	.short	0x0002
        /*0012*/ 	.short	0x0010
        /*0014*/ 	.byte	0x00, 0xf5, 0x21, 0x00


	//----- nvinfo : EIATTR_KPARAM_INFO
	.align		4
.L_9:
        /*0018*/ 	.byte	0x04, 0x17
        /*001a*/ 	.short	(.L_11 - .L_10)
.L_10:
        /*001c*/ 	.word	0x00000000
        /*0020*/ 	.short	0x0001
        /*0022*/ 	.short	0x0008
        /*0024*/ 	.byte	0x00, 0xf5, 0x21, 0x00


	//----- nvinfo : EIATTR_KPARAM_INFO
	.align		4
.L_11:
        /*0028*/ 	.byte	0x04, 0x17
        /*002a*/ 	.short	(.L_13 - .L_12)
.L_12:
        /*002c*/ 	.word	0x00000000
        /*0030*/ 	.short	0x0000
        /*0032*/ 	.short	0x0000
        /*0034*/ 	.byte	0x00, 0xf5, 0x21, 0x00


	//----- nvinfo : EIATTR_SPARSE_MMA_MASK
	.align		4
.L_13:
        /*0038*/ 	.byte	0x03, 0x50
        /*003a*/ 	.short	0x0000


	//----- nvinfo : EIATTR_MAXREG_COUNT
	.align		4
        /*003c*/ 	.byte	0x03, 0x1b
        /*003e*/ 	.short	0x00ff


	//----- nvinfo : EIATTR_MERCURY_ISA_VERSION
	.align		4
        /*0040*/ 	.byte	0x03, 0x5f
        /*0042*/ 	.short	0x0101


	//----- nvinfo : EIATTR_VRC_CTA_INIT_COUNT
	.align		4
        /*0044*/ 	.byte	0x02, 0x4a
	.zero		1
	.zero		1


	//----- nvinfo : EIATTR_EXIT_INSTR_OFFSETS
	.align		4
        /*0048*/ 	.byte	0x04, 0x1c
        /*004a*/ 	.short	(.L_15 - .L_14)


	//   ....[0]....
.L_14:
        /*004c*/ 	.word	0x00001760


	//----- nvinfo : EIATTR_CBANK_PARAM_SIZE
	.align		4
.L_15:
        /*0050*/ 	.byte	0x03, 0x19
        /*0052*/ 	.short	0x0018


	//----- nvinfo : EIATTR_PARAM_CBANK
	.align		4
        /*0054*/ 	.byte	0x04, 0x0a
        /*0056*/ 	.short	(.L_17 - .L_16)
	.align		4
.L_16:
        /*0058*/ 	.word	index@(.nv.constant0._Z4multPfS_S_)
        /*005c*/ 	.short	0x0380
        /*005e*/ 	.short	0x0018


	//----- nvinfo : EIATTR_SW_WAR
	.align		4
.L_17:
        /*0060*/ 	.byte	0x04, 0x36
        /*0062*/ 	.short	(.L_19 - .L_18)
.L_18:
        /*0064*/ 	.word	0x00000008
.L_19:


//--------------------- .nv.callgraph             --------------------------
	.section	.nv.callgraph,"",@"SHT_CUDA_CALLGRAPH"
	.align	4
	.sectionentsize	8
	.align		4
        /*0000*/ 	.word	0x00000000
	.align		4
        /*0004*/ 	.word	0xffffffff
	.align		4
        /*0008*/ 	.word	0x00000000
	.align		4
        /*000c*/ 	.word	0xfffffffe
	.align		4
        /*0010*/ 	.word	0x00000000
	.align		4
        /*0014*/ 	.word	0xfffffffd
	.align		4
        /*0018*/ 	.word	0x00000000
	.align		4
        /*001c*/ 	.word	0xfffffffc


//--------------------- .text._Z4multPfS_S_       --------------------------
	.section	.text._Z4multPfS_S_,"ax",@progbits
	.align	128
        .global         _Z4multPfS_S_
        .type           _Z4multPfS_S_,@function
        .size           _Z4multPfS_S_,(.L_x_1 - _Z4multPfS_S_)
        .other          _Z4multPfS_S_,@"STO_CUDA_ENTRY STV_DEFAULT"
_Z4multPfS_S_:
.text._Z4multPfS_S_:
[----:B------:R-:W-:Y:S01]  /*0000*/  LDC R1, c[0x0][0x37c] ;  /* 0x0000df00ff017b82 */ /* 0x000fe20000000800 */
[----:B------:R-:W0:Y:S01]  /*0010*/  S2R R13, SR_CTAID.Y ;  /* 0x00000000000d7919 */ /* 0x000e220000002600 */
[----:B------:R-:W1:Y:S06]  /*0020*/  LDCU.64 UR4, c[0x0][0x388] ;  /* 0x00007100ff0477ac */ /* 0x000e6c0008000a00 */
[----:B------:R-:W2:Y:S01]  /*0030*/  LDC.64 R8, c[0x0][0x380] ;  /* 0x0000e000ff087b82 */ /* 0x000ea20000000a00 */
[----:B------:R-:W-:Y:S01]  /*0040*/  HFMA2 R5, -RZ, RZ, 0, 0 ;  /* 0x00000000ff057431 */ /* 0x000fe200000001ff */
[----:B------:R-:W0:Y:S01]  /*0050*/  S2R R4, SR_TID.Y ;  /* 0x0000000000047919 */ /* 0x000e220000002200 */
[----:B------:R-:W0:Y:S01]  /*0060*/  LDCU UR8, c[0x0][0x364] ;  /* 0x00006c80ff0877ac */ /* 0x000e220008000800 */
[----:B------:R-:W3:Y:S01]  /*0070*/  S2R R0, SR_CTAID.X ;  /* 0x0000000000007919 */ /* 0x000ee20000002500 */
[----:B------:R-:W3:Y:S01]  /*0080*/  LDCU UR9, c[0x0][0x360] ;  /* 0x00006c00ff0977ac */ /* 0x000ee20008000800 */
[----:B------:R-:W3:Y:S01]  /*0090*/  S2R R11, SR_TID.X ;  /* 0x00000000000b7919 */ /* 0x000ee20000002100 */
[----:B------:R-:W4:Y:S01]  /*00a0*/  LDCU.64 UR6, c[0x0][0x358] ;  /* 0x00006b00ff0677ac */ /* 0x000f220008000a00 */
[----:B-1----:R-:W-:-:S04]  /*00b0*/  UIADD3 UR4, UP0, UPT, UR4, 0x320, URZ ;  /* 0x0000032004047890 */ /* 0x002fc8000ff1e0ff */
[----:B------:R-:W-:Y:S02]  /*00c0*/  UIADD3.X UR5, UPT, UPT, URZ, UR5, URZ, UP0, !UPT ;  /* 0x00000005ff057290 */ /* 0x000fe400087fe4ff */
[----:B------:R-:W-:-:S04]  /*00d0*/  MOV R6, UR4 ;  /* 0x0000000400067c02 */ /* 0x000fc80008000f00 */
[----:B------:R-:W-:Y:S01]  /*00e0*/  MOV R7, UR5 ;  /* 0x0000000500077c02 */ /* 0x000fe20008000f00 */
[----:B0-----:R-:W-:-:S04]  /*00f0*/  IMAD.WIDE.U32 R2, R13, UR8, R4 ;  /* 0x000000080d027c25 */ /* 0x001fc8000f8e0004 */
[----:B------:R-:W-:Y:S02]  /*0100*/  IMAD R15, R3, 0x190, RZ ;  /* 0x00000190030f7824 */ /* 0x000fe400078e02ff */
[----:B--2---:R-:W-:-:S04]  /*0110*/  IMAD.WIDE.U32 R2, R2, 0x190, R8 ;  /* 0x0000019002027825 */ /* 0x004fc800078e0008 */
[----:B---3--:R-:W-:Y:S01]  /*0120*/  IMAD R5, R0, UR9, R11 ;  /* 0x0000000900057c24 */ /* 0x008fe2000f8e020b */
[----:B------:R-:W-:-:S03]  /*0130*/  IADD3 R3, PT, PT, R3, R15, RZ ;  /* 0x0000000f03037210 */ /* 0x000fc60007ffe0ff */
[C---:B------:R-:W-:Y:S02]  /*0140*/  IMAD.WIDE R10, R5.reuse, 0x4, R6 ;  /* 0x00000004050a7825 */ /* 0x040fe400078e0206 */
[----:B----4-:R-:W2:Y:S04]  /*0150*/  LDG.E R0, desc[UR6][R2.64] ;  /* 0x0000000602007981 */ /* 0x010ea8000c1e1900 */
[----:B------:R-:W2:Y:S04]  /*0160*/  LDG.E R15, desc[UR6][R10.64+-0x320] ;  /* 0xfffce0060a0f7981 */ /* 0x000ea8000c1e1900 */
[----:B------:R-:W3:Y:S04]  /*0170*/  LDG.E R12, desc[UR6][R10.64+-0x190] ;  /* 0xfffe70060a0c7981 */ /* 0x000ee8000c1e1900 */
[----:B------:R-:W3:Y:S01]  /*0180*/  LDG.E R17, desc[UR6][R2.64+0x4] ;  /* 0x0000040602117981 */ /* 0x000ee2000c1e1900 */
[----:B------:R-:W-:-:S03]  /*0190*/  IADD3 R9, PT, PT, R5, 0x190, RZ ;  /* 0x0000019005097810 */ /* 0x000fc60007ffe0ff */
[----:B------:R-:W4:Y:S04]  /*01a0*/  LDG.E R14, desc[UR6][R10.64] ;  /* 0x000000060a0e7981 */ /* 0x000f28000c1e1900 */
[----:B------:R-:W4:Y:S01]  /*01b0*/  LDG.E R19, desc[UR6][R2.64+0x8] ;  /* 0x0000080602137981 */ /* 0x000f22000c1e1900 */
[----:B------:R-:W-:-:S03]  /*01c0*/  IMAD.WIDE R8, R9, 0x4, R6 ;  /* 0x0000000409087825 */ /* 0x000fc600078e0206 */
[----:B------:R0:W5:Y:S04]  /*01d0*/  LDG.E R16, desc[UR6][R10.64+0x190] ;  /* 0x000190060a107981 */ /* 0x000168000c1e1900 */
[----:B------:R-:W5:Y:S04]  /*01e0*/  LDG.E R25, desc[UR6][R2.64+0xc] ;  /* 0x00000c0602197981 */ /* 0x000f68000c1e1900 */
[----:B------:R-:W5:Y:S04]  /*01f0*/  LDG.E R22, desc[UR6][R8.64+-0x320] ;  /* 0xfffce00608167981 */ /* 0x000f68000c1e1900 */
[----:B------:R-:W5:Y:S04]  /*0200*/  LDG.E R27, desc[UR6][R2.64+0x10] ;  /* 0x00001006021b7981 */ /* 0x000f68000c1e1900 */
[----:B------:R-:W5:Y:S04]  /*0210*/  LDG.E R18, desc[UR6][R8.64+-0x190] ;  /* 0xfffe700608127981 */ /* 0x000f68000c1e1900 */
[----:B------:R-:W5:Y:S04]  /*0220*/  LDG.E R21, desc[UR6][R2.64+0x14] ;  /* 0x0000140602157981 */ /* 0x000f68000c1e1900 */
[----:B------:R-:W5:Y:S04]  /*0230*/  LDG.E R20, desc[UR6][R8.64] ;  /* 0x0000000608147981 */ /* 0x000f68000c1e1900 */
[----:B------:R-:W5:Y:S01]  /*0240*/  LDG.E R23, desc[UR6][R2.64+0x18] ;  /* 0x0000180602177981 */ /* 0x000f62000c1e1900 */
[----:B------:R-:W-:-:S03]  /*0250*/  IADD3 R26, PT, PT, R5, 0x320, RZ ;  /* 0x00000320051a7810 */ /* 0x000fc60007ffe0ff */
[----:B------:R1:W5:Y:S02]  /*0260*/  LDG.E R24, desc[UR6][R8.64+0x190] ;  /* 0x0001900608187981 */ /* 0x000364000c1e1900 */
[----:B0-----:R-:W-:Y:S02]  /*0270*/  IMAD.WIDE R10, R26, 0x4, R6 ;  /* 0x000000041a0a7825 */ /* 0x001fe400078e0206 */
[----:B------:R-:W5:Y:S04]  /*0280*/  LDG.E R29, desc[UR6][R2.64+0x1c] ;  /* 0x00001c06021d7981 */ /* 0x000f68000c1e1900 */
[----:B------:R-:W5:Y:S01]  /*0290*/  LDG.E R28, desc[UR6][R2.64+0x188] ;  /* 0x00018806021c7981 */ /* 0x000f62000c1e1900 */
[----:B-1----:R-:W-:-:S05]  /*02a0*/  IADD3 R9, PT, PT, R5, 0x4b0, RZ ;  /* 0x000004b005097810 */ /* 0x002fca0007ffe0ff */
[----:B------:R-:W-:-:S04]  /*02b0*/  IMAD.WIDE R8, R9, 0x4, R6 ;  /* 0x0000000409087825 */ /* 0x000fc800078e0206 */
[----:B--2---:R-:W-:Y:S02]  /*02c0*/  FFMA R26, R0, R15, RZ ;  /* 0x0000000f001a7223 */ /* 0x004fe400000000ff */
[----:B------:R-:W2:Y:S04]  /*02d0*/  LDG.E R0, desc[UR6][R10.64+-0x320] ;  /* 0xfffce0060a007981 */ /* 0x000ea8000c1e1900 */
[----:B------:R-:W2:Y:S01]  /*02e0*/  LDG.E R15, desc[UR6][R2.64+0x20] ;  /* 0x00002006020f7981 */ /* 0x000ea2000c1e1900 */
[----:B---3--:R-:W-:-:S03]  /*02f0*/  FFMA R26, R17, R12, R26 ;  /* 0x0000000c111a7223 */ /* 0x008fc6000000001a */
[----:B------:R-:W3:Y:S04]  /*0300*/  LDG.E R12, desc[UR6][R10.64+-0x190] ;  /* 0xfffe70060a0c7981 */ /* 0x000ee8000c1e1900 */
[----:B------:R-:W3:Y:S01]  /*0310*/  LDG.E R17, desc[UR6][R2.64+0x24] ;  /* 0x0000240602117981 */ /* 0x000ee2000c1e1900 */
[----:B----4-:R-:W-:-:S03]  /*0320*/  FFMA R14, R19, R14, R26 ;  /* 0x0000000e130e7223 */ /* 0x010fc6000000001a */
[----:B------:R-:W4:Y:S01]  /*0330*/  LDG.E R19, desc[UR6][R2.64+0x28] ;  /* 0x0000280602137981 */ /* 0x000f22000c1e1900 */
[----:B-----5:R-:W-:-:S03]  /*0340*/  FFMA R14, R25, R16, R14 ;  /* 0x00000010190e7223 */ /* 0x020fc6000000000e */
[----:B------:R-:W5:Y:S04]  /*0350*/  LDG.E R16, desc[UR6][R10.64+0x190] ;  /* 0x000190060a107981 */ /* 0x000f68000c1e1900 */
[----:B------:R-:W5:Y:S01]  /*0360*/  LDG.E R25, desc[UR6][R2.64+0x2c] ;  /* 0x00002c0602197981 */ /* 0x000f62000c1e1900 */
[----:B------:R-:W-:-:S03]  /*0370*/  FFMA R26, R27, R22, R14 ;  /* 0x000000161b1a7223 */ /* 0x000fc6000000000e */
[----:B------:R0:W4:Y:S04]  /*0380*/  LDG.E R14, desc[UR6][R10.64] ;  /* 0x000000060a0e7981 */ /* 0x000128000c1e1900 */
[----:B------:R-:W5:Y:S04]  /*0390*/  LDG.E R22, desc[UR6][R8.64+-0x320] ;  /* 0xfffce00608167981 */ /* 0x000f68000c1e1900 */
[----:B------:R-:W5:Y:S01]  /*03a0*/  LDG.E R27, desc[UR6][R2.64+0x30] ;  /* 0x00003006021b7981 */ /* 0x000f62000c1e1900 */
[----:B------:R-:W-:-:S03]  /*03b0*/  FFMA R18, R21, R18, R26 ;  /* 0x0000001215127223 */ /* 0x000fc6000000001a */
[----:B------:R-:W5:Y:S01]  /*03c0*/  LDG.E R21, desc[UR6][R2.64+0x34] ;  /* 0x0000340602157981 */ /* 0x000f62000c1e1900 */
[----:B------:R-:W-:-:S03]  /*03d0*/  FFMA R26, R23, R20, R18 ;  /* 0x00000014171a7223 */ /* 0x000fc60000000012 */
[----:B------:R-:W5:Y:S04]  /*03e0*/  LDG.E R18, desc[UR6][R8.64+-0x190] ;  /* 0xfffe700608127981 */ /* 0x000f68000c1e1900 */
[----:B------:R-:W5:Y:S04]  /*03f0*/  LDG.E R20, desc[UR6][R8.64] ;  /* 0x0000000608147981 */ /* 0x000f68000c1e1900 */
[----:B------:R-:W5:Y:S01]  /*0400*/  LDG.E R23, desc[UR6][R2.64+0x38] ;  /* 0x0000380602177981 */ /* 0x000f62000c1e1900 */
[----:B0-----:R-:W-:Y:S01]  /*0410*/  IADD3 R11, PT, PT, R5, 0x640, RZ ;  /* 0x00000640050b7810 */ /* 0x001fe20007ffe0ff */
[----:B------:R-:W-:-:S02]  /*0420*/  FFMA R26, R29, R24, R26 ;  /* 0x000000181d1a7223 */ /* 0x000fc4000000001a */
[----:B------:R0:W5:Y:S02]  /*0430*/  LDG.E R24, desc[UR6][R8.64+0x190] ;  /* 0x0001900608187981 */ /* 0x000164000c1e1900 */
[----:B------:R-:W-:Y:S02]  /*0440*/  IMAD.WIDE R10, R11, 0x4, R6 ;  /* 0x000000040b0a7825 */ /* 0x000fe400078e0206 */
[----:B------:R-:W5:Y:S02]  /*0450*/  LDG.E R29, desc[UR6][R2.64+0x3c] ;  /* 0x00003c06021d7981 */ /* 0x000f64000c1e1900 */
[----:B--2---:R-:W-:Y:S02]  /*0460*/  FFMA R26, R15, R0, R26 ;  /* 0x000000000f1a7223 */ /* 0x004fe4000000001a */
[----:B------:R-:W2:Y:S04]  /*0470*/  LDG.E R0, desc[UR6][R10.64+-0x320] ;  /* 0xfffce0060a007981 */ /* 0x000ea8000c1e1900 */
[----:B------:R-:W2:Y:S01]  /*0480*/  LDG.E R15, desc[UR6][R2.64+0x40] ;  /* 0x00004006020f7981 */ /* 0x000ea2000c1e1900 */
[----:B---3--:R-:W-:-:S03]  /*0490*/  FFMA R26, R17, R12, R26 ;  /* 0x0000000c111a7223 */ /* 0x008fc6000000001a */
[----:B------:R-:W3:Y:S04]  /*04a0*/  LDG.E R12, desc[UR6][R10.64+-0x190] ;  /* 0xfffe70060a0c7981 */ /* 0x000ee8000c1e1900 */
[----:B------:R-:W3:Y:S01]  /*04b0*/  LDG.E R17, desc[UR6][R2.64+0x44] ;  /* 0x0000440602117981 */ /* 0x000ee2000c1e1900 */
[----:B0-----:R-:W-:Y:S01]  /*04c0*/  IADD3 R9, PT, PT, R5, 0x7d0, RZ ;  /* 0x000007d005097810 */ /* 0x001fe20007ffe0ff */
[----:B----4-:R-:W-:Y:S02]  /*04d0*/  FFMA R14, R19, R14, R26 ;  /* 0x0000000e130e7223 */ /* 0x010fe4000000001a */
[----:B------:R-:W4:Y:S02]  /*04e0*/  LDG.E R19, desc[UR6][R2.64+0x48] ;  /* 0x0000480602137981 */ /* 0x000f24000c1e1900 */
[----:B-----5:R-:W-:Y:S01]  /*04f0*/  FFMA R14, R25, R16, R14 ;  /* 0x00000010190e7223 */ /* 0x020fe2000000000e */
[----:B------:R-:W-:Y:S01]  /*0500*/  IMAD.WIDE R8, R9, 0x4, R6 ;  /* 0x0000000409087825 */ /* 0x000fe200078e0206 */
[----:B------:R-:W5:Y:S03]  /*0510*/  LDG.E R16, desc[UR6][R10.64+0x190] ;  /* 0x000190060a107981 */ /* 0x000f66000c1e1900 */
[----:B------:R-:W-:-:S02]  /*0520*/  FFMA R26, R27, R22, R14 ;  /* 0x000000161b1a7223 */ /* 0x000fc4000000000e */
[----:B------:R0:W4:Y:S04]  /*0530*/  LDG.E R14, desc[UR6][R10.64] ;  /* 0x000000060a0e7981 */ /* 0x000128000c1e1900 */
[----:B------:R-:W5:Y:S04]  /*0540*/  LDG.E R25, desc[UR6][R2.64+0x4c] ;  /* 0x00004c0602197981 */ /* 0x000f68000c1e1900 */
        /* <DEDUP_REMOVED lines=47> */
[----:B0-----:R-:W-:-:S05]  /*0840*/  IADD3 R9, PT, PT, R5, 0xe10, RZ ;  /* 0x00000e1005097810 */ /* 0x001fca0007ffe0ff */
[----:B------:R-:W-:-:S04]  /*0850*/  IMAD.WIDE R8, R9, 0x4, R6 ;  /* 0x0000000409087825 */ /* 0x000fc800078e0206 */
[----:B----4-:R-:W-:Y:S02]  /*0860*/  FFMA R14, R19, R14, R26 ;  /* 0x0000000e130e7223 */ /* 0x010fe4000000001a */
[----:B------:R-:W4:Y:S02]  /*0870*/  LDG.E R19, desc[UR6][R2.64+0x88] ;  /* 0x0000880602137981 */ /* 0x000f24000c1e1900 */
[----:B-----5:R-:W-:Y:S02]  /*0880*/  FFMA R14, R25, R16, R14 ;  /* 0x00000010190e7223 */ /* 0x020fe4000000000e */
[----:B------:R-:W5:Y:S02]  /*0890*/  LDG.E R16, desc[UR6][R10.64+0x190] ;  /* 0x000190060a107981 */ /* 0x000f64000c1e1900 */
[----:B------:R-:W-:Y:S02]  /*08a0*/  FFMA R26, R27, R22, R14 ;  /* 0x000000161b1a7223 */ /* 0x000fe4000000000e */
        /* <DEDUP_REMOVED lines=26> */
[----:B------:R-:W5:Y:S04]  /*0a50*/  LDG.E R16, desc[UR6][R8.64+-0x320] ;  /* 0xfffce00608107981 */ /* 0x000f68000c1e1900 */
[----:B------:R-:W5:Y:S01]  /*0a60*/  LDG.E R25, desc[UR6][R2.64+0xb0] ;  /* 0x0000b00602197981 */ /* 0x000f62000c1e1900 */
[----:B------:R-:W-:-:S03]  /*0a70*/  FFMA R26, R27, R22, R14 ;  /* 0x000000161b1a7223 */ /* 0x000fc6000000000e */
[----:B------:R-:W4:Y:S04]  /*0a80*/  LDG.E R14, desc[UR6][R10.64] ;  /* 0x000000060a0e7981 */ /* 0x000f28000c1e1900 */
[----:B------:R0:W5:Y:S04]  /*0a90*/  LDG.E R27, desc[UR6][R10.64+0x190] ;  /* 0x000190060a1b7981 */ /* 0x000168000c1e1900 */
[----:B------:R-:W5:Y:S01]  /*0aa0*/  LDG.E R22, desc[UR6][R2.64+0xac] ;  /* 0x0000ac0602167981 */ /* 0x000f62000c1e1900 */
[----:B------:R-:W-:-:S03]  /*0ab0*/  FFMA R18, R21, R18, R26 ;  /* 0x0000001215127223 */ /* 0x000fc6000000001a */
[----:B------:R-:W5:Y:S01]  /*0ac0*/  LDG.E R21, desc[UR6][R2.64+0xb4] ;  /* 0x0000b40602157981 */ /* 0x000f62000c1e1900 */
[----:B------:R-:W-:-:S03]  /*0ad0*/  FFMA R26, R23, R20, R18 ;  /* 0x00000014171a7223 */ /* 0x000fc60000000012 */
[----:B------:R-:W5:Y:S01]  /*0ae0*/  LDG.E R20, desc[UR6][R8.64+-0x190] ;  /* 0xfffe700608147981 */ /* 0x000f62000c1e1900 */
[----:B0-----:R-:W-:-:S03]  /*0af0*/  IADD3 R11, PT, PT, R5, 0x12c0, RZ ;  /* 0x000012c0050b7810 */ /* 0x001fc60007ffe0ff */
[----:B------:R-:W5:Y:S04]  /*0b00*/  LDG.E R18, desc[UR6][R8.64] ;  /* 0x0000000608127981 */ /* 0x000f68000c1e1900 */
[----:B------:R-:W5:Y:S01]  /*0b10*/  LDG.E R23, desc[UR6][R2.64+0xb8] ;  /* 0x0000b80602177981 */ /* 0x000f62000c1e1900 */
[----:B------:R-:W-:Y:S01]  /*0b20*/  FFMA R26, R29, R24, R26 ;  /* 0x000000181d1a7223 */ /* 0x000fe2000000001a */
[----:B------:R-:W-:Y:S02]  /*0b30*/  IMAD.WIDE R10, R11, 0x4, R6 ;  /* 0x000000040b0a7825 */ /* 0x000fe400078e0206 */
[----:B------:R0:W5:Y:S04]  /*0b40*/  LDG.E R24, desc[UR6][R8.64+0x190] ;  /* 0x0001900608187981 */ /* 0x000168000c1e1900 */
[----:B------:R-:W5:Y:S01]  /*0b50*/  LDG.E R29, desc[UR6][R2.64+0xbc] ;  /* 0x0000bc06021d7981 */ /* 0x000f62000c1e1900 */
[----:B--2---:R-:W-:-:S03]  /*0b60*/  FFMA R26, R15, R0, R26 ;  /* 0x000000000f1a7223 */ /* 0x004fc6000000001a */
        /* <DEDUP_REMOVED lines=10> */
[----:B------:R-:W4:Y:S02]  /*0c10*/  LDG.E R19, desc[UR6][R10.64] ;  /* 0x000000060a137981 */ /* 0x000f24000c1e1900 */
[----:B------:R-:W-:Y:S02]  /*0c20*/  FFMA R26, R25, R16, R22 ;  /* 0x00000010191a7223 */ /* 0x000fe40000000016 */
[----:B------:R0:W5:Y:S04]  /*0c30*/  LDG.E R16, desc[UR6][R10.64+0x190] ;  /* 0x000190060a107981 */ /* 0x000168000c1e1900 */
[----:B------:R-:W5:Y:S04]  /*0c40*/  LDG.E R25, desc[UR6][R2.64+0xcc] ;  /* 0x0000cc0602197981 */ /* 0x000f68000c1e1900 */
[----:B------:R-:W5:Y:S04]  /*0c50*/  LDG.E R22, desc[UR6][R8.64+-0x320] ;  /* 0xfffce00608167981 */ /* 0x000f68000c1e1900 */
[----:B------:R-:W5:Y:S01]  /*0c60*/  LDG.E R27, desc[UR6][R2.64+0xd0] ;  /* 0x0000d006021b7981 */ /* 0x000f62000c1e1900 */
[----:B------:R-:W-:-:S03]  /*0c70*/  FFMA R20, R21, R20, R26 ;  /* 0x0000001415147223 */ /* 0x000fc6000000001a */
[----:B------:R-:W5:Y:S01]  /*0c80*/  LDG.E R21, desc[UR6][R2.64+0xd4] ;  /* 0x0000d40602157981 */ /* 0x000f62000c1e1900 */
[----:B------:R-:W-:-:S03]  /*0c90*/  FFMA R20, R23, R18, R20 ;  /* 0x0000001217147223 */ /* 0x000fc60000000014 */
[----:B------:R-:W5:Y:S01]  /*0ca0*/  LDG.E R18, desc[UR6][R8.64+-0x190] ;  /* 0xfffe700608127981 */ /* 0x000f62000c1e1900 */
[----:B------:R-:W-:-:S03]  /*0cb0*/  FFMA R29, R29, R24, R20 ;  /* 0x000000181d1d7223 */ /* 0x000fc60000000014 */
[----:B------:R-:W5:Y:S04]  /*0cc0*/  LDG.E R20, desc[UR6][R8.64] ;  /* 0x0000000608147981 */ /* 0x000f68000c1e1900 */
[----:B------:R-:W5:Y:S01]  /*0cd0*/  LDG.E R23, desc[UR6][R2.64+0xd8] ;  /* 0x0000d80602177981 */ /* 0x000f62000c1e1900 */
[----:B0-----:R-:W-:-:S03]  /*0ce0*/  IADD3 R11, PT, PT, R5, 0x15e0, RZ ;  /* 0x000015e0050b7810 */ /* 0x001fc60007ffe0ff */
[----:B------:R0:W5:Y:S02]  /*0cf0*/  LDG.E R24, desc[UR6][R8.64+0x190] ;  /* 0x0001900608187981 */ /* 0x000164000c1e1900 */
[----:B------:R-:W-:-:S04]  /*0d00*/  IMAD.WIDE R10, R11, 0x4, R6 ;  /* 0x000000040b0a7825 */ /* 0x000fc800078e0206 */
[----:B--2---:R-:W-:Y:S02]  /*0d10*/  FFMA R0, R0, R15, R29 ;  /* 0x0000000f00007223 */ /* 0x004fe4000000001d */
[----:B------:R-:W2:Y:S04]  /*0d20*/  LDG.E R15, desc[UR6][R2.64+0xdc] ;  /* 0x0000dc06020f7981 */ /* 0x000ea8000c1e1900 */
[----:B------:R-:W2:Y:S01]  /*0d30*/  LDG.E R29, desc[UR6][R2.64+0xe4] ;  /* 0x0000e406021d7981 */ /* 0x000ea2000c1e1900 */
[----:B---3--:R-:W-:-:S03]  /*0d40*/  FFMA R26, R17, R12, R0 ;  /* 0x0000000c111a7223 */ /* 0x008fc60000000000 */
[----:B------:R-:W3:Y:S04]  /*0d50*/  LDG.E R17, desc[UR6][R10.64+-0x320] ;  /* 0xfffce0060a117981 */ /* 0x000ee8000c1e1900 */
[----:B------:R-:W3:Y:S04]  /*0d60*/  LDG.E R0, desc[UR6][R2.64+0xe0] ;  /* 0x0000e00602007981 */ /* 0x000ee8000c1e1900 */
[----:B------:R-:W3:Y:S01]  /*0d70*/  LDG.E R12, desc[UR6][R10.64+-0x190] ;  /* 0xfffe70060a0c7981 */ /* 0x000ee2000c1e1900 */
[----:B0-----:R-:W-:-:S05]  /*0d80*/  IADD3 R9, PT, PT, R5, 0x1770, RZ ;  /* 0x0000177005097810 */ /* 0x001fca0007ffe0ff */
[----:B------:R-:W-:-:S04]  /*0d90*/  IMAD.WIDE R8, R9, 0x4, R6 ;  /* 0x0000000409087825 */ /* 0x000fc800078e0206 */
[----:B----4-:R-:W-:Y:S02]  /*0da0*/  FFMA R14, R14, R19, R26 ;  /* 0x000000130e0e7223 */ /* 0x010fe4000000001a */
[----:B------:R-:W4:Y:S02]  /*0db0*/  LDG.E R19, desc[UR6][R10.64] ;  /* 0x000000060a137981 */ /* 0x000f24000c1e1900 */
[----:B-----5:R-:W-:Y:S02]  /*0dc0*/  FFMA R14, R25, R16, R14 ;  /* 0x00000010190e7223 */ /* 0x020fe4000000000e */
[----:B------:R0:W5:Y:S04]  /*0dd0*/  LDG.E R25, desc[UR6][R10.64+0x190] ;  /* 0x000190060a197981 */ /* 0x000168000c1e1900 */
[----:B------:R-:W5:Y:S01]  /*0de0*/  LDG.E R16, desc[UR6][R8.64+-0x320] ;  /* 0xfffce00608107981 */ /* 0x000f62000c1e1900 */
[----:B------:R-:W-:-:S03]  /*0df0*/  FFMA R26, R27, R22, R14 ;  /* 0x000000161b1a7223 */ /* 0x000fc6000000000e */
[----:B------:R-:W4:Y:S04]  /*0e00*/  LDG.E R14, desc[UR6][R2.64+0xe8] ;  /* 0x0000e806020e7981 */ /* 0x000f28000c1e1900 */
[----:B------:R-:W5:Y:S04]  /*0e10*/  LDG.E R22, desc[UR6][R2.64+0xec] ;  /* 0x0000ec0602167981 */ /* 0x000f68000c1e1900 */
[----:B------:R-:W5:Y:S01]  /*0e20*/  LDG.E R27, desc[UR6][R2.64+0xf0] ;  /* 0x0000f006021b7981 */ /* 0x000f62000c1e1900 */
[----:B------:R-:W-:-:S03]  /*0e30*/  FFMA R26, R21, R18, R26 ;  /* 0x00000012151a7223 */ /* 0x000fc6000000001a */
[----:B------:R-:W5:Y:S04]  /*0e40*/  LDG.E R18, desc[UR6][R8.64+-0x190] ;  /* 0xfffe700608127981 */ /* 0x000f68000c1e1900 */
[----:B------:R-:W5:Y:S01]  /*0e50*/  LDG.E R21, desc[UR6][R2.64+0xf4] ;  /* 0x0000f40602157981 */ /* 0x000f62000c1e1900 */
[----:B------:R-:W-:-:S03]  /*0e60*/  FFMA R26, R23, R20, R26 ;  /* 0x00000014171a7223 */ /* 0x000fc6000000001a */
[----:B------:R-:W5:Y:S04]  /*0e70*/  LDG.E R23, desc[UR6][R8.64] ;  /* 0x0000000608177981 */ /* 0x000f68000c1e1900 */
[----:B------:R-:W5:Y:S01]  /*0e80*/  LDG.E R20, desc[UR6][R2.64+0xf8] ;  /* 0x0000f80602147981 */ /* 0x000f62000c1e1900 */
[----:B0-----:R-:W-:-:S05]  /*0e90*/  IADD3 R11, PT, PT, R5, 0x1900, RZ ;  /* 0x00001900050b7810 */ /* 0x001fca0007ffe0ff */
[----:B------:R-:W-:-:S04]  /*0ea0*/  IMAD.WIDE R10, R11, 0x4, R6 ;  /* 0x000000040b0a7825 */ /* 0x000fc800078e0206 */
[----:B--2---:R-:W-:Y:S02]  /*0eb0*/  FFMA R26, R15, R24, R26 ;  /* 0x000000180f1a7223 */ /* 0x004fe4000000001a */
[----:B------:R0:W2:Y:S04]  /*0ec0*/  LDG.E R15, desc[UR6][R8.64+0x190] ;  /* 0x00019006080f7981 */ /* 0x0000a8000c1e1900 */
[----:B------:R-:W2:Y:S01]  /*0ed0*/  LDG.E R24, desc[UR6][R2.64+0xfc] ;  /* 0x0000fc0602187981 */ /* 0x000ea2000c1e1900 */
[----:B---3--:R-:W-:-:S03]  /*0ee0*/  FFMA R0, R0, R17, R26 ;  /* 0x0000001100007223 */ /* 0x008fc6000000001a */
[----:B------:R-:W3:Y:S01]  /*0ef0*/  LDG.E R17, desc[UR6][R10.64+-0x190] ;  /* 0xfffe70060a117981 */ /* 0x000ee2000c1e1900 */
[----:B------:R-:W-:-:S03]  /*0f00*/  FFMA R26, R29, R12, R0 ;  /* 0x0000000c1d1a7223 */ /* 0x000fc60000000000 */
        /* <DEDUP_REMOVED lines=11> */
[----:B------:R-:W5:Y:S01]  /*0fc0*/  LDG.E R16, desc[UR6][R2.64+0x10c] ;  /* 0x00010c0602107981 */ /* 0x000f62000c1e1900 */
[----:B------:R-:W-:-:S03]  /*0fd0*/  FFMA R27, R21, R18, R22 ;  /* 0x00000012151b7223 */ /* 0x000fc60000000016 */
[----:B------:R-:W5:Y:S04]  /*0fe0*/  LDG.E R18, desc[UR6][R8.64+-0x320] ;  /* 0xfffce00608127981 */ /* 0x000f68000c1e1900 */
[----:B------:R-:W5:Y:S01]  /*0ff0*/  LDG.E R21, desc[UR6][R2.64+0x110] ;  /* 0x0001100602157981 */ /* 0x000f62000c1e1900 */
[----:B------:R-:W-:-:S03]  /*1000*/  FFMA R27, R20, R23, R27 ;  /* 0x00000017141b7223 */ /* 0x000fc6000000001b */
[----:B------:R-:W5:Y:S04]  /*1010*/  LDG.E R20, desc[UR6][R8.64+-0x190] ;  /* 0xfffe700608147981 */ /* 0x000f68000c1e1900 */
[----:B------:R-:W5:Y:S04]  /*1020*/  LDG.E R23, desc[UR6][R2.64+0x114] ;  /* 0x0001140602177981 */ /* 0x000f68000c1e1900 */
[----:B------:R-:W5:Y:S01]  /*1030*/  LDG.E R22, desc[UR6][R2.64+0x118] ;  /* 0x0001180602167981 */ /* 0x000f62000c1e1900 */
[----:B0-----:R-:W-:-:S05]  /*1040*/  IADD3 R11, PT, PT, R5, 0x1c20, RZ ;  /* 0x00001c20050b7810 */ /* 0x001fca0007ffe0ff */
[----:B------:R-:W-:-:S04]  /*1050*/  IMAD.WIDE R10, R11, 0x4, R6 ;  /* 0x000000040b0a7825 */ /* 0x000fc800078e0206 */
[----:B--2---:R-:W-:Y:S02]  /*1060*/  FFMA R26, R24, R15, R27 ;  /* 0x0000000f181a7223 */ /* 0x004fe4000000001b */
[----:B------:R-:W2:Y:S04]  /*1070*/  LDG.E R15, desc[UR6][R8.64] ;  /* 0x00000006080f7981 */ /* 0x000ea8000c1e1900 */
        /* <DEDUP_REMOVED lines=25> */
[----:B------:R-:W2:Y:S01]  /*1210*/  LDG.E R22, desc[UR6][R2.64+0x138] ;  /* 0x0001380602167981 */ /* 0x000ea2000c1e1900 */
[----:B------:R-:W-:-:S03]  /*1220*/  FFMA R26, R24, R27, R25 ;  /* 0x0000001b181a7223 */ /* 0x000fc60000000019 */
        /* <DEDUP_REMOVED lines=17> */
[----:B------:R0:W4:Y:S02]  /*1340*/  LDG.E R14, desc[UR6][R10.64] ;  /* 0x000000060a0e7981 */ /* 0x000124000c1e1900 */
[----:B0-----:R-:W-:-:S05]  /*1350*/  IADD3 R11, PT, PT, R5, 0x2260, RZ ;  /* 0x00002260050b7810 */ /* 0x001fca0007ffe0ff */
[----:B------:R-:W-:-:S04]  /*1360*/  IMAD.WIDE R10, R11, 0x4, R6 ;  /* 0x000000040b0a7825 */ /* 0x000fc800078e0206 */
[----:B--2---:R-:W-:Y:S02]  /*1370*/  FFMA R23, R15, R20, R18 ;  /* 0x000000140f177223 */ /* 0x004fe40000000012 */
[----:B------:R-:W2:Y:S04]  /*1380*/  LDG.E R18, desc[UR6][R8.64+-0x320] ;  /* 0xfffce00608127981 */ /* 0x000ea8000c1e1900 */
[----:B------:R-:W2:Y:S01]  /*1390*/  LDG.E R15, desc[UR6][R2.64+0x150] ;  /* 0x00015006020f7981 */ /* 0x000ea2000c1e1900 */
[----:B------:R-:W-:-:S03]  /*13a0*/  FFMA R25, R22, R25, R23 ;  /* 0x0000001916197223 */ /* 0x000fc60000000017 */
[----:B------:R-:W2:Y:S04]  /*13b0*/  LDG.E R23, desc[UR6][R8.64+-0x190] ;  /* 0xfffe700608177981 */ /* 0x000ea8000c1e1900 */
[----:B------:R-:W2:Y:S01]  /*13c0*/  LDG.E R20, desc[UR6][R2.64+0x154] ;  /* 0x0001540602147981 */ /* 0x000ea2000c1e1900 */
[----:B------:R-:W-:-:S03]  /*13d0*/  FFMA R26, R24, R27, R25 ;  /* 0x0000001b181a7223 */ /* 0x000fc60000000019 */
[----:B------:R-:W2:Y:S04]  /*13e0*/  LDG.E R22, desc[UR6][R8.64] ;  /* 0x0000000608167981 */ /* 0x000ea8000c1e1900 */
        /* <DEDUP_REMOVED lines=9> */
[----:B----4-:R-:W-:-:S03]  /*1480*/  FFMA R19, R19, R14, R26 ;  /* 0x0000000e13137223 */ /* 0x010fc6000000001a */
[----:B------:R-:W4:Y:S01]  /*1490*/  LDG.E R14, desc[UR6][R10.64] ;  /* 0x000000060a0e7981 */ /* 0x000f22000c1e1900 */
[----:B-----5:R-:W-:Y:S01]  /*14a0*/  FFMA R16, R16, R21, R19 ;  /* 0x0000001510107223 */ /* 0x020fe20000000013 */
[----:B------:R-:W-:-:S03]  /*14b0*/  IADD3 R19, PT, PT, R5, 0x23f0, RZ ;  /* 0x000023f005137810 */ /* 0x000fc60007ffe0ff */
[----:B--2---:R-:W-:Y:S02]  /*14c0*/  FFMA R9, R15, R18, R16 ;  /* 0x000000120f097223 */ /* 0x004fe40000000010 */
[----:B------:R-:W4:Y:S04]  /*14d0*/  LDG.E R15, desc[UR6][R2.64+0x168] ;  /* 0x00016806020f7981 */ /* 0x000f28000c1e1900 */
[----:B------:R-:W2:Y:S01]  /*14e0*/  LDG.E R16, desc[UR6][R2.64+0x16c] ;  /* 0x00016c0602107981 */ /* 0x000ea2000c1e1900 */
[----:B------:R-:W-:Y:S01]  /*14f0*/  FFMA R20, R20, R23, R9 ;  /* 0x0000001714147223 */ /* 0x000fe20000000009 */
[----:B------:R-:W-:Y:S02]  /*1500*/  IMAD.WIDE R8, R19, 0x4, R6 ;  /* 0x0000000413087825 */ /* 0x000fe400078e0206 */
[----:B------:R-:W5:Y:S04]  /*1510*/  LDG.E R18, desc[UR6][R2.64+0x170] ;  /* 0x0001700602127981 */ /* 0x000f68000c1e1900 */
[----:B------:R-:W2:Y:S01]  /*1520*/  LDG.E R19, desc[UR6][R10.64+0x190] ;  /* 0x000190060a137981 */ /* 0x000ea2000c1e1900 */
[----:B------:R-:W-:-:S03]  /*1530*/  FFMA R25, R25, R22, R20 ;  /* 0x0000001619197223 */ /* 0x000fc60000000014 */
[----:B------:R-:W5:Y:S04]  /*1540*/  LDG.E R21, desc[UR6][R8.64+-0x320] ;  /* 0xfffce00608157981 */ /* 0x000f68000c1e1900 */
[----:B------:R-:W5:Y:S01]  /*1550*/  LDG.E R22, desc[UR6][R2.64+0x174] ;  /* 0x0001740602167981 */ /* 0x000f62000c1e1900 */
[----:B------:R-:W-:-:S03]  /*1560*/  FFMA R24, R24, R27, R25 ;  /* 0x0000001b18187223 */ /* 0x000fc60000000019 */
[----:B------:R-:W5:Y:S01]  /*1570*/  LDG.E R25, desc[UR6][R8.64+-0x190] ;  /* 0xfffe700608197981 */ /* 0x000f62000c1e1900 */
[----:B------:R-:W-:-:S03]  /*1580*/  IADD3 R27, PT, PT, R5, 0x2580, RZ ;  /* 0x00002580051b7810 */ /* 0x000fc60007ffe0ff */
[----:B------:R-:W5:Y:S04]  /*1590*/  LDG.E R23, desc[UR6][R8.64] ;  /* 0x0000000608177981 */ /* 0x000f68000c1e1900 */
[----:B------:R-:W5:Y:S01]  /*15a0*/  LDG.E R20, desc[UR6][R2.64+0x178] ;  /* 0x0001780602147981 */ /* 0x000f62000c1e1900 */
[----:B------:R-:W-:-:S03]  /*15b0*/  IMAD.WIDE R6, R27, 0x4, R6 ;  /* 0x000000041b067825 */ /* 0x000fc600078e0206 */
[----:B------:R0:W5:Y:S01]  /*15c0*/  LDG.E R11, desc[UR6][R8.64+0x190] ;  /* 0x00019006080b7981 */ /* 0x000162000c1e1900 */
[----:B---3--:R-:W-:-:S03]  /*15d0*/  FFMA R29, R29, R12, R24 ;  /* 0x0000000c1d1d7223 */ /* 0x008fc60000000018 */
[----:B------:R-:W3:Y:S04]  /*15e0*/  LDG.E R10, desc[UR6][R2.64+0x17c] ;  /* 0x00017c06020a7981 */ /* 0x000ee8000c1e1900 */
[----:B------:R-:W3:Y:S04]  /*15f0*/  LDG.E R27, desc[UR6][R6.64+-0x320] ;  /* 0xfffce006061b7981 */ /* 0x000ee8000c1e1900 */
[----:B------:R-:W3:Y:S01]  /*1600*/  LDG.E R12, desc[UR6][R2.64+0x180] ;  /* 0x00018006020c7981 */ /* 0x000ee2000c1e1900 */
[----:B0-----:R-:W-:-:S03]  /*1610*/  FFMA R8, R0, R17, R29 ;  /* 0x0000001100087223 */ /* 0x001fc6000000001d */
[----:B------:R-:W3:Y:S04]  /*1620*/  LDG.E R24, desc[UR6][R6.64+-0x190] ;  /* 0xfffe700606187981 */ /* 0x000ee8000c1e1900 */
[----:B------:R-:W3:Y:S04]  /*1630*/  LDG.E R17, desc[UR6][R2.64+0x184] ;  /* 0x0001840602117981 */ /* 0x000ee8000c1e1900 */
[----:B------:R-:W3:Y:S04]  /*1640*/  LDG.E R0, desc[UR6][R6.64] ;  /* 0x0000000606007981 */ /* 0x000ee8000c1e1900 */
[----:B------:R-:W3:Y:S04]  /*1650*/  LDG.E R26, desc[UR6][R6.64+0x190] ;  /* 0x00019006061a7981 */ /* 0x000ee8000c1e1900 */
[----:B------:R-:W3:Y:S01]  /*1660*/  LDG.E R29, desc[UR6][R2.64+0x18c] ;  /* 0x00018c06021d7981 */ /* 0x000ee2000c1e1900 */
[----:B------:R-:W-:-:S04]  /*1670*/  IMAD R4, R13, UR8, R4 ;  /* 0x000000080d047c24 */ /* 0x000fc8000f8e0204 */
[----:B------:R-:W-:Y:S02]  /*1680*/  IMAD R5, R4, 0x64, R5 ;  /* 0x0000006404057824 */ /* 0x000fe400078e0205 */
[----:B----4-:R-:W-:Y:S02]  /*1690*/  FFMA R15, R15, R14, R8 ;  /* 0x0000000e0f0f7223 */ /* 0x010fe40000000008 */
[----:B------:R-:W0:Y:S02]  /*16a0*/  LDC.64 R8, c[0x0][0x390] ;  /* 0x0000e400ff087b82 */ /* 0x000e240000000a00 */
[----:B--2---:R-:W-:-:S04]  /*16b0*/  FFMA R15, R16, R19, R15 ;  /* 0x00000013100f7223 */ /* 0x004fc8000000000f */
[----:B-----5:R-:W-:-:S04]  /*16c0*/  FFMA R15, R18, R21, R15 ;  /* 0x00000015120f7223 */ /* 0x020fc8000000000f */
[----:B------:R-:W-:-:S04]  /*16d0*/  FFMA R15, R22, R25, R15 ;  /* 0x00000019160f7223 */ /* 0x000fc8000000000f */
[----:B------:R-:W-:-:S04]  /*16e0*/  FFMA R15, R20, R23, R15 ;  /* 0x00000017140f7223 */ /* 0x000fc8000000000f */
[----:B---3--:R-:W-:-:S04]  /*16f0*/  FFMA R11, R10, R11, R15 ;  /* 0x0000000b0a0b7223 */ /* 0x008fc8000000000f */
[----:B------:R-:W-:-:S04]  /*1700*/  FFMA R12, R12, R27, R11 ;  /* 0x0000001b0c0c7223 */ /* 0x000fc8000000000b */
[----:B------:R-:W-:-:S04]  /*1710*/  FFMA R17, R17, R24, R12 ;  /* 0x0000001811117223 */ /* 0x000fc8000000000c */
[----:B------:R-:W-:Y:S01]  /*1720*/  FFMA R0, R28, R0, R17 ;  /* 0x000000001c007223 */ /* 0x000fe20000000011 */
[----:B0-----:R-:W-:-:S04]  /*1730*/  IMAD.WIDE R8, R5, 0x4, R8 ;  /* 0x0000000405087825 */ /* 0x001fc800078e0208 */
[----:B------:R-:W-:-:S05]  /*1740*/  FFMA R29, R29, R26, R0 ;  /* 0x0000001a1d1d7223 */ /* 0x000fca0000000000 */
[----:B------:R-:W-:Y:S01]  /*1750*/  STG.E desc[UR6][R8.64], R29 ;  /* 0x0000001d08007986 */ /* 0x000fe2000c101906 */
[----:B------:R-:W-:Y:S05]  /*1760*/  EXIT ;  /* 0x000000000000794d */ /* 0x000fea0003800000 */
.L_x_0:
[----:B------:R-:W-:-:S00]  /*1770*/  BRA `(.L_x_0) ;  /* 0xfffffffc00fc7947 */ /* 0x000fc0000383ffff */
[----:B------:R-:W-:-:S00]  /*1780*/  NOP ;  /* 0x0000000000007918 */ /* 0x000fc00000000000 */
[----:B------:R-:W-:-:S00]  /*1790*/  NOP ;  /* 0x0000000000007918 */ /* 0x000fc00000000000 */
[----:B------:R-:W-:-:S00]  /*17a0*/  NOP ;  /* 0x0000000000007918 */ /* 0x000fc00000000000 */
[----:B------:R-:W-:-:S00]  /*17b0*/  NOP ;  /* 0x0000000000007918 */ /* 0x000fc00000000000 */
[----:B------:R-:W-:-:S00]  /*17c0*/  NOP ;  /* 0x0000000000007918 */ /* 0x000fc00000000000 */
[----:B------:R-:W-:-:S00]  /*17d0*/  NOP ;  /* 0x0000000000007918 */ /* 0x000fc00000000000 */
[----:B------:R-:W-:-:S00]  /*17e0*/  NOP ;  /* 0x0000000000007918 */ /* 0x000fc00000000000 */
[----:B------:R-:W-:-:S00]  /*17f0*/  NOP ;  /* 0x0000000000007918 */ /* 0x000fc00000000000 */
.L_x_1:


//--------------------- .nv.shared.reserved.0     --------------------------
	.section	.nv.shared.reserved.0,"aw",@nobits
	.weak		__nv_reservedSMEM_offset_0_alias
	.size		__nv_reservedSMEM_offset_0_alias, 0, 64
	.other		__nv_reservedSMEM_offset_0_alias,@"STO_CUDA_RESERVED_SHARED STV_DEFAULT"
__nv_reservedSMEM_offset_0_alias:
	.zero		0
	.zero		64


//--------------------- .nv.constant0._Z4multPfS_S_ --------------------------
	.section	.nv.constant0._Z4multPfS_S_,"a",@progbits
	.sectionflags	@""
	.align	4
.nv.constant0._Z4multPfS_S_:
	.zero		920


//--------------------- SYMBOLS --------------------------

	.type		.nv.reservedSmem.offset0,@object
	.size		.nv.reservedSmem.offset0,0x4
